	.headerflags	@"EF_CUDA_TEXMODE_UNIFIED EF_CUDA_64BIT_ADDRESS EF_CUDA_ACCELERATORS EF_CUDA_SM90 EF_CUDA_VIRTUAL_SM(EF_CUDA_SM90)"
	.elftype	@"ET_EXEC"


//--------------------- .nv.info                  --------------------------
	.section	.nv.info,"",@"SHT_CUDA_INFO"
	.align	4


	//----- nvinfo : EIATTR_REGCOUNT
	.align		4
        /*0000*/ 	.byte	0x04, 0x2f
        /*0002*/ 	.short	(.L_3 - .L_2)
	.align		4
.L_2:
        /*0004*/ 	.word	index@(triton_poi_fused__native_batch_norm_legit_no_training_leaky_relu_18)
        /*0008*/ 	.word	0x00000020


	//----- nvinfo : EIATTR_MIN_STACK_SIZE
	.align		4
.L_3:
        /*000c*/ 	.byte	0x04, 0x12
        /*000e*/ 	.short	(.L_5 - .L_4)
	.align		4
.L_4:
        /*0010*/ 	.word	index@(triton_poi_fused__native_batch_norm_legit_no_training_leaky_relu_18)
        /*0014*/ 	.word	0x00000000


	//----- nvinfo : EIATTR_FRAME_SIZE
	.align		4
.L_5:
        /*0018*/ 	.byte	0x04, 0x11
        /*001a*/ 	.short	(.L_7 - .L_6)
	.align		4
.L_6:
        /*001c*/ 	.word	index@(triton_poi_fused__native_batch_norm_legit_no_training_leaky_relu_18)
        /*0020*/ 	.word	0x00000000


	//----- nvinfo : EIATTR_MIN_STACK_SIZE
	.align		4
.L_7:
        /*0024*/ 	.byte	0x04, 0x12
        /*0026*/ 	.short	(.L_9 - .L_8)
	.align		4
.L_8:
        /*0028*/ 	.word	index@(triton_poi_fused__native_batch_norm_legit_no_training_leaky_relu_18)
        /*002c*/ 	.word	0x00000000
.L_9:


//--------------------- .nv.info.triton_poi_fused__native_batch_norm_legit_no_training_leaky_relu_18 --------------------------
	.section	.nv.info.triton_poi_fused__native_batch_norm_legit_no_training_leaky_relu_18,"",@"SHT_CUDA_INFO"
	.sectionflags	@""
	.align	4


	//----- nvinfo : EIATTR_CUDA_API_VERSION
	.align		4
        /*0000*/ 	.byte	0x04, 0x37
        /*0002*/ 	.short	(.L_11 - .L_10)
.L_10:
        /*0004*/ 	.word	0x0000007c


	//----- nvinfo : EIATTR_KPARAM_INFO
	.align		4
.L_11:
        /*0008*/ 	.byte	0x04, 0x17
        /*000a*/ 	.short	(.L_13 - .L_12)
.L_12:
        /*000c*/ 	.word	0x00000000
        /*0010*/ 	.short	0x0007
        /*0012*/ 	.short	0x0034
        /*0014*/ 	.byte	0x00, 0xf0, 0x11, 0x00


	//----- nvinfo : EIATTR_KPARAM_INFO
	.align		4
.L_13:
        /*0018*/ 	.byte	0x04, 0x17
        /*001a*/ 	.short	(.L_15 - .L_14)
.L_14:
        /*001c*/ 	.word	0x00000000
        /*0020*/ 	.short	0x0006
        /*0022*/ 	.short	0x0030
        /*0024*/ 	.byte	0x00, 0xf0, 0x11, 0x00


	//----- nvinfo : EIATTR_KPARAM_INFO
	.align		4
.L_15:
        /*0028*/ 	.byte	0x04, 0x17
        /*002a*/ 	.short	(.L_17 - .L_16)
.L_16:
        /*002c*/ 	.word	0x00000000
        /*0030*/ 	.short	0x0005
        /*0032*/ 	.short	0x0028
        /*0034*/ 	.byte	0x00, 0xf4, 0x21, 0x00


	//----- nvinfo : EIATTR_KPARAM_INFO
	.align		4
.L_17:
        /*0038*/ 	.byte	0x04, 0x17
        /*003a*/ 	.short	(.L_19 - .L_18)
.L_18:
        /*003c*/ 	.word	0x00000000
        /*0040*/ 	.short	0x0004
        /*0042*/ 	.short	0x0020
        /*0044*/ 	.byte	0x00, 0xf4, 0x21, 0x00


	//----- nvinfo : EIATTR_KPARAM_INFO
	.align		4
.L_19:
        /*0048*/ 	.byte	0x04, 0x17
        /*004a*/ 	.short	(.L_21 - .L_20)
.L_20:
        /*004c*/ 	.word	0x00000000
        /*0050*/ 	.short	0x0003
        /*0052*/ 	.short	0x0018
        /*0054*/ 	.byte	0x00, 0xf4, 0x21, 0x00


	//----- nvinfo : EIATTR_KPARAM_INFO
	.align		4
.L_21:
        /*0058*/ 	.byte	0x04, 0x17
        /*005a*/ 	.short	(.L_23 - .L_22)
.L_22:
        /*005c*/ 	.word	0x00000000
        /*0060*/ 	.short	0x0002
        /*0062*/ 	.short	0x0010
        /*0064*/ 	.byte	0x00, 0xf4, 0x21, 0x00


	//----- nvinfo : EIATTR_KPARAM_INFO
	.align		4
.L_23:
        /*0068*/ 	.byte	0x04, 0x17
        /*006a*/ 	.short	(.L_25 - .L_24)
.L_24:
        /*006c*/ 	.word	0x00000000
        /*0070*/ 	.short	0x0001
        /*0072*/ 	.short	0x0008
        /*0074*/ 	.byte	0x00, 0xf4, 0x21, 0x00


	//----- nvinfo : EIATTR_KPARAM_INFO
	.align		4
.L_25:
        /*0078*/ 	.byte	0x04, 0x17
        /*007a*/ 	.short	(.L_27 - .L_26)
.L_26:
        /*007c*/ 	.word	0x00000000
        /*0080*/ 	.short	0x0000
        /*0082*/ 	.short	0x0000
        /*0084*/ 	.byte	0x00, 0xf4, 0x21, 0x00


	//----- nvinfo : EIATTR_SPARSE_MMA_MASK
	.align		4
.L_27:
        /*0088*/ 	.byte	0x03, 0x50
        /*008a*/ 	.short	0x0000


	//----- nvinfo : EIATTR_MAXREG_COUNT
	.align		4
        /*008c*/ 	.byte	0x03, 0x1b
        /*008e*/ 	.short	0x00ff


	//----- nvinfo : EIATTR_EXIT_INSTR_OFFSETS
	.align		4
        /*0090*/ 	.byte	0x04, 0x1c
        /*0092*/ 	.short	(.L_29 - .L_28)


	//   ....[0]....
.L_28:
        /*0094*/ 	.word	0x00001110


	//   ....[1]....
        /*0098*/ 	.word	0x00001160


	//----- nvinfo : EIATTR_REQNTID
	.align		4
.L_29:
        /*009c*/ 	.byte	0x04, 0x10
        /*009e*/ 	.short	(.L_31 - .L_30)
.L_30:
        /*00a0*/ 	.word	0x00000100
        /*00a4*/ 	.word	0x00000001
        /*00a8*/ 	.word	0x00000001


	//----- nvinfo : EIATTR_CBANK_PARAM_SIZE
	.align		4
.L_31:
        /*00ac*/ 	.byte	0x03, 0x19
        /*00ae*/ 	.short	0x0038


	//----- nvinfo : EIATTR_PARAM_CBANK
	.align		4
        /*00b0*/ 	.byte	0x04, 0x0a
        /*00b2*/ 	.short	(.L_33 - .L_32)
	.align		4
.L_32:
        /*00b4*/ 	.word	index@(.nv.constant0.triton_poi_fused__native_batch_norm_legit_no_training_leaky_relu_18)
        /*00b8*/ 	.short	0x0210
        /*00ba*/ 	.short	0x0038


	//----- nvinfo : EIATTR_SW_WAR
	.align		4
.L_33:
        /*00bc*/ 	.byte	0x04, 0x36
        /*00be*/ 	.short	(.L_35 - .L_34)
.L_34:
        /*00c0*/ 	.word	0x00000008
.L_35:


//--------------------- .nv.callgraph             --------------------------
	.section	.nv.callgraph,"",@"SHT_CUDA_CALLGRAPH"
	.align	4
	.sectionentsize	8
	.align		4
        /*0000*/ 	.word	0x00000000
	.align		4
        /*0004*/ 	.word	0xffffffff
	.align		4
        /*0008*/ 	.word	0x00000000
	.align		4
        /*000c*/ 	.word	0xfffffffe
	.align		4
        /*0010*/ 	.word	0x00000000
	.align		4
        /*0014*/ 	.word	0xfffffffd
	.align		4
        /*0018*/ 	.word	0x00000000
	.align		4
        /*001c*/ 	.word	0xfffffffc


//--------------------- .nv.constant4             --------------------------
	.section	.nv.constant4,"a",@progbits
	.align	8
	.align		8
.nv.constant4:
        /*0000*/ 	.dword	_$_str
	.align		8
        /*0008*/ 	.dword	_$_str_$_2


//--------------------- .text.triton_poi_fused__native_batch_norm_legit_no_training_leaky_relu_18 --------------------------
	.section	.text.triton_poi_fused__native_batch_norm_legit_no_training_leaky_relu_18,"ax",@progbits
	.sectionflags	@"SHF_BARRIERS=1"
	.align	128
        .global         triton_poi_fused__native_batch_norm_legit_no_training_leaky_relu_18
        .type           triton_poi_fused__native_batch_norm_legit_no_training_leaky_relu_18,@function
        .size           triton_poi_fused__native_batch_norm_legit_no_training_leaky_relu_18,(.L_x_1 - triton_poi_fused__native_batch_norm_legit_no_training_leaky_relu_18)
        .other          triton_poi_fused__native_batch_norm_legit_no_training_leaky_relu_18,@"STO_CUDA_ENTRY STV_DEFAULT"
triton_poi_fused__native_batch_norm_legit_no_training_leaky_relu_18:
.text.triton_poi_fused__native_batch_norm_legit_no_training_leaky_relu_18:
[----:B------:R-:W0:Y:S02]  /*0000*/  LDC R1, c[0x0][0x28] ;  /* 0x00000a00ff017b82 */ /* 0x000e240000000800 */
[----:B------:R-:W1:Y:S01]  /*0010*/  S2R R2, SR_CTAID.X ;  /* 0x0000000000027919 */ /* 0x000e620000002500 */
[----:B------:R-:W2:Y:S01]  /*0020*/  LDC.64 R28, c[0x0][0x210] ;  /* 0x00008400ff1c7b82 */ /* 0x000ea20000000a00 */
[----:B------:R-:W-:Y:S02]  /*0030*/  CS2R R8, SRZ ;  /* 0x0000000000087805 */ /* 0x000fe4000001ff00 */
[----:B------:R-:W-:Y:S01]  /*0040*/  CS2R R10, SRZ ;  /* 0x00000000000a7805 */ /* 0x000fe2000001ff00 */
[----:B------:R-:W3:Y:S01]  /*0050*/  S2R R26, SR_TID.X ;  /* 0x00000000001a7919 */ /* 0x000ee20000002100 */
[----:B------:R-:W-:Y:S01]  /*0060*/  ULDC.64 UR6, c[0x0][0x208] ;  /* 0x0000820000067ab9 */ /* 0x000fe20000000a00 */
[----:B------:R-:W-:Y:S02]  /*0070*/  CS2R R16, SRZ ;  /* 0x0000000000107805 */ /* 0x000fe4000001ff00 */
[----:B------:R-:W-:Y:S01]  /*0080*/  CS2R R18, SRZ ;  /* 0x0000000000127805 */ /* 0x000fe2000001ff00 */
[----:B------:R-:W4:Y:S01]  /*0090*/  S2R R0, SR_CTAID.Y ;  /* 0x0000000000007919 */ /* 0x000f220000002600 */
[----:B------:R-:W5:Y:S01]  /*00a0*/  LDC.64 R24, c[0x0][0x218] ;  /* 0x00008600ff187b82 */ /* 0x000f620000000a00 */
[----:B-1----:R-:W-:-:S02]  /*00b0*/  IMAD.SHL.U32 R2, R2, 0x80, RZ ;  /* 0x0000008002027824 */ /* 0x002fc400078e00ff */
[----:B---3--:R-:W-:Y:S01]  /*00c0*/  IMAD.SHL.U32 R21, R26, 0x4, RZ ;  /* 0x000000041a157824 */ /* 0x008fe200078e00ff */
[----:B------:R-:W-:Y:S02]  /*00d0*/  SHF.R.U32.HI R15, RZ, 0x5, R26 ;  /* 0x00000005ff0f7819 */ /* 0x000fe4000001161a */
[----:B----4-:R-:W-:Y:S02]  /*00e0*/  SHF.L.U32 R0, R0, 0x5, RZ ;  /* 0x0000000500007819 */ /* 0x010fe400000006ff */
[----:B------:R-:W-:Y:S02]  /*00f0*/  LOP3.LUT R3, R2, 0x7c, R21, 0xf8, !PT ;  /* 0x0000007c02037812 */ /* 0x000fe400078ef815 */
[----:B------:R-:W-:Y:S02]  /*0100*/  SGXT.U32 R15, R15, 0x3 ;  /* 0x000000030f0f781a */ /* 0x000fe40000000000 */
[----:B------:R-:W-:Y:S02]  /*0110*/  ISETP.GE.AND P0, PT, R3, 0x80, PT ;  /* 0x000000800300780c */ /* 0x000fe40003f06270 */
[----:B------:R-:W-:-:S02]  /*0120*/  LOP3.LUT R4, R0, R15, RZ, 0xfc, !PT ;  /* 0x0000000f00047212 */ /* 0x000fc400078efcff */
[----:B------:R-:W-:Y:S02]  /*0130*/  LOP3.LUT R6, R0, 0x8, R15, 0xfe, !PT ;  /* 0x0000000800067812 */ /* 0x000fe400078efe0f */
[C---:B------:R-:W-:Y:S01]  /*0140*/  ISETP.LT.AND P1, PT, R4.reuse, 0x100, !P0 ;  /* 0x000001000400780c */ /* 0x040fe20004721270 */
[----:B------:R-:W-:Y:S01]  /*0150*/  IMAD R5, R4, 0x80, R3 ;  /* 0x0000008004057824 */ /* 0x000fe200078e0203 */
[----:B------:R-:W-:Y:S02]  /*0160*/  LOP3.LUT R14, R0, 0x10, R15, 0xfe, !PT ;  /* 0x00000010000e7812 */ /* 0x000fe400078efe0f */
[C---:B------:R-:W-:Y:S01]  /*0170*/  ISETP.LT.AND P2, PT, R6.reuse, 0x100, !P0 ;  /* 0x000001000600780c */ /* 0x040fe20004741270 */
[----:B--2---:R-:W-:Y:S01]  /*0180*/  IMAD.WIDE R4, R5, 0x4, R28 ;  /* 0x0000000405047825 */ /* 0x004fe200078e021c */
[----:B------:R-:W-:-:S03]  /*0190*/  LEA R7, R6, R3, 0x7 ;  /* 0x0000000306077211 */ /* 0x000fc600078e38ff */
[C---:B------:R-:W-:Y:S01]  /*01a0*/  IMAD R23, R14.reuse, 0x80, R3 ;  /* 0x000000800e177824 */ /* 0x040fe200078e0203 */
[----:B------:R-:W-:Y:S01]  /*01b0*/  LOP3.LUT R20, R0, 0x18, R15, 0xfe, !PT ;  /* 0x0000001800147812 */ /* 0x000fe200078efe0f */
[--C-:B------:R-:W-:Y:S02]  /*01c0*/  IMAD.WIDE R6, R7, 0x4, R28.reuse ;  /* 0x0000000407067825 */ /* 0x100fe400078e021c */
[----:B------:R1:W2:Y:S01]  /*01d0*/  @P1 LDG.E.EL.128 R8, desc[UR6][R4.64] ;  /* 0x0000000604081981 */ /* 0x0002a2000c2e1d00 */
[----:B------:R-:W-:Y:S02]  /*01e0*/  ISETP.LT.AND P1, PT, R14, 0x100, !P0 ;  /* 0x000001000e00780c */ /* 0x000fe40004721270 */
[----:B------:R-:W-:Y:S02]  /*01f0*/  CS2R R12, SRZ ;  /* 0x00000000000c7805 */ /* 0x000fe4000001ff00 */
[----:B------:R-:W-:Y:S01]  /*0200*/  CS2R R14, SRZ ;  /* 0x00000000000e7805 */ /* 0x000fe2000001ff00 */
[----:B------:R-:W-:Y:S01]  /*0210*/  IMAD.WIDE R22, R23, 0x4, R28 ;  /* 0x0000000417167825 */ /* 0x000fe200078e021c */
[----:B------:R3:W4:Y:S01]  /*0220*/  @P2 LDG.E.EL.128 R16, desc[UR6][R6.64] ;  /* 0x0000000606102981 */ /* 0x000722000c2e1d00 */
[----:B------:R-:W-:-:S02]  /*0230*/  ISETP.LT.AND P2, PT, R20, 0x100, !P0 ;  /* 0x000001001400780c */ /* 0x000fc40004741270 */
[----:B------:R-:W-:Y:S02]  /*0240*/  LOP3.LUT R0, R0, 0x1c, R21, 0xf8, !PT ;  /* 0x0000001c00007812 */ /* 0x000fe400078ef815 */
[----:B-1----:R-:W-:Y:S02]  /*0250*/  LEA R5, R20, R3, 0x7 ;  /* 0x0000000314057211 */ /* 0x002fe400078e38ff */
[----:B------:R-:W-:Y:S01]  /*0260*/  CS2R R20, SRZ ;  /* 0x0000000000147805 */ /* 0x000fe2000001ff00 */
[----:B-----5:R-:W-:Y:S01]  /*0270*/  IMAD.WIDE R24, R3, 0x4, R24 ;  /* 0x0000000403187825 */ /* 0x020fe200078e0218 */
[----:B------:R1:W5:Y:S01]  /*0280*/  @P1 LDG.E.EL.128 R12, desc[UR6][R22.64] ;  /* 0x00000006160c1981 */ /* 0x000362000c2e1d00 */
[----:B---3--:R-:W-:Y:S02]  /*0290*/  CS2R R6, SRZ ;  /* 0x0000000000067805 */ /* 0x008fe4000001ff00 */
[----:B------:R-:W-:Y:S01]  /*02a0*/  IMAD.WIDE R28, R5, 0x4, R28 ;  /* 0x00000004051c7825 */ /* 0x000fe200078e021c */
[----:B-1----:R-:W-:-:S06]  /*02b0*/  CS2R R22, SRZ ;  /* 0x0000000000167805 */ /* 0x002fcc000001ff00 */
[----:B------:R1:W2:Y:S02]  /*02c0*/  @!P0 LDG.E.EL.128 R20, desc[UR6][R24.64] ;  /* 0x0000000618148981 */ /* 0x0002a4000c2e1d00 */
[----:B-1----:R-:W-:Y:S02]  /*02d0*/  SHF.R.U32.HI R25, RZ, 0x3, R26 ;  /* 0x00000003ff197819 */ /* 0x002fe4000001161a */
[----:B------:R-:W1:Y:S01]  /*02e0*/  LDC.64 R26, c[0x0][0x220] ;  /* 0x00008800ff1a7b82 */ /* 0x000e620000000a00 */
[----:B------:R-:W-:Y:S02]  /*02f0*/  CS2R R4, SRZ ;  /* 0x0000000000047805 */ /* 0x000fe4000001ff00 */
[----:B------:R-:W-:-:S04]  /*0300*/  SGXT.U32 R25, R25, 0x5 ;  /* 0x000000051919781a */ /* 0x000fc80000000000 */
[----:B------:R-:W-:Y:S01]  /*0310*/  LOP3.LUT R2, R25, R2, RZ, 0xfc, !PT ;  /* 0x0000000219027212 */ /* 0x000fe200078efcff */
[----:B------:R1:W3:Y:S01]  /*0320*/  @P2 LDG.E.EL.128 R4, desc[UR6][R28.64] ;  /* 0x000000061c042981 */ /* 0x0002e2000c2e1d00 */
[----:B------:R-:W-:Y:S01]  /*0330*/  CS2R R24, SRZ ;  /* 0x0000000000187805 */ /* 0x000fe2000001ff00 */
[----:B-1----:R-:W-:Y:S01]  /*0340*/  IMAD.WIDE R28, R3, 0x4, R26 ;  /* 0x00000004031c7825 */ /* 0x002fe200078e021a */
[----:B------:R-:W-:-:S06]  /*0350*/  CS2R R26, SRZ ;  /* 0x00000000001a7805 */ /* 0x000fcc000001ff00 */
[----:B------:R-:W3:Y:S01]  /*0360*/  @!P0 LDG.E.EL.128 R24, desc[UR6][R28.64] ;  /* 0x000000061c188981 */ /* 0x000ee2000c2e1d00 */
[C---:B--2---:R-:W-:Y:S01]  /*0370*/  FADD R9, -R21.reuse, R9 ;  /* 0x0000000915097221 */ /* 0x044fe20000000100 */
[C---:B----4-:R-:W-:Y:S01]  /*0380*/  FADD R17, -R21.reuse, R17 ;  /* 0x0000001115117221 */ /* 0x050fe20000000100 */
[C---:B-----5:R-:W-:Y:S01]  /*0390*/  FADD R13, -R21.reuse, R13 ;  /* 0x0000000d150d7221 */ /* 0x060fe20000000100 */
[----:B---3--:R-:W-:Y:S01]  /*03a0*/  FADD R5, -R21, R5 ;  /* 0x0000000515057221 */ /* 0x008fe20000000100 */
[C---:B------:R-:W-:Y:S01]  /*03b0*/  FADD R8, -R20.reuse, R8 ;  /* 0x0000000814087221 */ /* 0x040fe20000000100 */
[C---:B------:R-:W-:Y:S01]  /*03c0*/  FADD R16, -R20.reuse, R16 ;  /* 0x0000001014107221 */ /* 0x040fe20000000100 */
[----:B------:R-:W-:Y:S01]  /*03d0*/  FADD R12, -R20, R12 ;  /* 0x0000000c140c7221 */ /* 0x000fe20000000100 */
[----:B------:R-:W-:Y:S01]  /*03e0*/  FADD R24, R24, 9.9999997473787516356e-06 ;  /* 0x3727c5ac18187421 */ /* 0x000fe20000000000 */
[----:B------:R-:W-:-:S03]  /*03f0*/  FADD R25, R25, 9.9999997473787516356e-06 ;  /* 0x3727c5ac19197421 */ /* 0x000fc60000000000 */
[----:B------:R-:W1:Y:S01]  /*0400*/  MUFU.SQRT R21, R24 ;  /* 0x0000001800157308 */ /* 0x000e620000002000 */
[----:B------:R-:W-:-:S07]  /*0410*/  FADD R27, R27, 9.9999997473787516356e-06 ;  /* 0x3727c5ac1b1b7421 */ /* 0x000fce0000000000 */
[----:B------:R-:W2:Y:S08]  /*0420*/  MUFU.SQRT R25, R25 ;  /* 0x0000001900197308 */ /* 0x000eb00000002000 */
[----:B------:R-:W3:Y:S01]  /*0430*/  MUFU.SQRT R27, R27 ;  /* 0x0000001b001b7308 */ /* 0x000ee20000002000 */
[C---:B-1----:R-:W-:Y:S01]  /*0440*/  FSETP.GT.AND P6, PT, R21.reuse, 8.50705917302346158658e+37, PT ;  /* 0x7e8000001500780b */ /* 0x042fe20003fc4000 */
[----:B------:R-:W-:Y:S01]  /*0450*/  FADD R20, -R20, R4 ;  /* 0x0000000414147221 */ /* 0x000fe20000000100 */
[----:B------:R-:W-:Y:S01]  /*0460*/  FADD R4, R26, 9.9999997473787516356e-06 ;  /* 0x3727c5ac1a047421 */ /* 0x000fe20000000000 */
[----:B------:R-:W-:-:S02]  /*0470*/  FSETP.GEU.AND P1, PT, R21, 1.175494350822287508e-38, PT ;  /* 0x008000001500780b */ /* 0x000fc40003f2e000 */
[----:B--2---:R-:W-:-:S03]  /*0480*/  FSETP.GT.AND P2, PT, R25, 8.50705917302346158658e+37, PT ;  /* 0x7e8000001900780b */ /* 0x004fc60003f44000 */
[----:B------:R-:W1:Y:S01]  /*0490*/  MUFU.SQRT R4, R4 ;  /* 0x0000000400047308 */ /* 0x000e620000002000 */
[----:B------:R-:W-:Y:S02]  /*04a0*/  FSETP.GEU.AND P3, PT, R25, 1.175494350822287508e-38, PT ;  /* 0x008000001900780b */ /* 0x000fe40003f6e000 */
[----:B---3--:R-:W-:Y:S02]  /*04b0*/  FSETP.GT.AND P4, PT, R27, 8.50705917302346158658e+37, PT ;  /* 0x7e8000001b00780b */ /* 0x008fe40003f84000 */
[----:B------:R-:W-:Y:S01]  /*04c0*/  @P6 FMUL R21, R21, 0.25 ;  /* 0x3e80000015156820 */ /* 0x000fe20000400000 */
[----:B------:R-:W-:Y:S01]  /*04d0*/  FSETP.GEU.AND P5, PT, R27, 1.175494350822287508e-38, PT ;  /* 0x008000001b00780b */ /* 0x000fe20003fae000 */
[----:B------:R-:W-:Y:S02]  /*04e0*/  IMAD.MOV.U32 R24, RZ, RZ, 0x3e800000 ;  /* 0x3e800000ff187424 */ /* 0x000fe400078e00ff */
[----:B------:R-:W-:Y:S01]  /*04f0*/  @!P1 FMUL R21, R21, 16777216 ;  /* 0x4b80000015159820 */ /* 0x000fe20000400000 */
[----:B------:R-:W-:-:S02]  /*0500*/  @P2 FMUL R25, R25, 0.25 ;  /* 0x3e80000019192820 */ /* 0x000fc40000400000 */
[----:B------:R-:W-:Y:S01]  /*0510*/  FSEL R26, R24, 1, P6 ;  /* 0x3f800000181a7808 */ /* 0x000fe20003000000 */
[----:B------:R-:W2:Y:S01]  /*0520*/  MUFU.RCP R28, R21 ;  /* 0x00000015001c7308 */ /* 0x000ea20000001000 */
[----:B-1----:R-:W-:Y:S02]  /*0530*/  FSETP.GT.AND P6, PT, R4, 8.50705917302346158658e+37, PT ;  /* 0x7e8000000400780b */ /* 0x002fe40003fc4000 */
[----:B------:R-:W-:Y:S01]  /*0540*/  @P4 FMUL R27, R27, 0.25 ;  /* 0x3e8000001b1b4820 */ /* 0x000fe20000400000 */
[----:B------:R-:W-:Y:S01]  /*0550*/  @!P3 FMUL R25, R25, 16777216 ;  /* 0x4b8000001919b820 */ /* 0x000fe20000400000 */
[----:B------:R-:W-:Y:S02]  /*0560*/  @!P1 FMUL R26, R26, 16777216 ;  /* 0x4b8000001a1a9820 */ /* 0x000fe40000400000 */
[----:B------:R-:W-:Y:S01]  /*0570*/  @!P5 FMUL R27, R27, 16777216 ;  /* 0x4b8000001b1bd820 */ /* 0x000fe20000400000 */
[----:B------:R-:W-:Y:S02]  /*0580*/  FSETP.GEU.AND P1, PT, R4, 1.175494350822287508e-38, PT ;  /* 0x008000000400780b */ /* 0x000fe40003f2e000 */
[----:B------:R-:W1:Y:S01]  /*0590*/  MUFU.RCP R25, R25 ;  /* 0x0000001900197308 */ /* 0x000e620000001000 */
[C---:B------:R-:W-:Y:S01]  /*05a0*/  FADD R10, -R22.reuse, R10 ;  /* 0x0000000a160a7221 */ /* 0x040fe20000000100 */
[C---:B------:R-:W-:Y:S01]  /*05b0*/  FADD R18, -R22.reuse, R18 ;  /* 0x0000001216127221 */ /* 0x040fe20000000100 */
[C---:B------:R-:W-:Y:S01]  /*05c0*/  FADD R14, -R22.reuse, R14 ;  /* 0x0000000e160e7221 */ /* 0x040fe20000000100 */
[----:B------:R-:W-:Y:S01]  /*05d0*/  FADD R6, -R22, R6 ;  /* 0x0000000616067221 */ /* 0x000fe20000000100 */
[----:B------:R-:W-:-:S03]  /*05e0*/  FADD R22, -R23, R19 ;  /* 0x0000001317167221 */ /* 0x000fc60000000100 */
[----:B------:R-:W3:Y:S01]  /*05f0*/  MUFU.RCP R27, R27 ;  /* 0x0000001b001b7308 */ /* 0x000ee20000001000 */
[----:B--2---:R-:W-:Y:S01]  /*0600*/  FMUL R19, R28, R26 ;  /* 0x0000001a1c137220 */ /* 0x004fe20000400000 */
[----:B------:R-:W-:Y:S01]  /*0610*/  @P6 FMUL R4, R4, 0.25 ;  /* 0x3e80000004046820 */ /* 0x000fe20000400000 */
[C---:B------:R-:W-:Y:S02]  /*0620*/  FSEL R26, R24.reuse, 1, P2 ;  /* 0x3f800000181a7808 */ /* 0x040fe40001000000 */
[----:B------:R-:W-:Y:S01]  /*0630*/  FSEL R28, R24, 1, P4 ;  /* 0x3f800000181c7808 */ /* 0x000fe20002000000 */
[----:B------:R-:W-:Y:S01]  /*0640*/  @!P1 FMUL R4, R4, 16777216 ;  /* 0x4b80000004049820 */ /* 0x000fe20000400000 */
[C---:B------:R-:W-:Y:S01]  /*0650*/  FADD R21, -R23.reuse, R15 ;  /* 0x0000000f17157221 */ /* 0x040fe20000000100 */
[----:B------:R-:W-:Y:S02]  /*0660*/  @!P3 FMUL R26, R26, 16777216 ;  /* 0x4b8000001a1ab820 */ /* 0x000fe40000400000 */
[----:B------:R-:W-:Y:S01]  /*0670*/  @!P5 FMUL R28, R28, 16777216 ;  /* 0x4b8000001c1cd820 */ /* 0x000fe20000400000 */
[----:B------:R-:W-:-:S02]  /*0680*/  FADD R15, -R23, R7 ;  /* 0x00000007170f7221 */ /* 0x000fc40000000100 */
[----:B------:R1:W2:Y:S02]  /*0690*/  MUFU.RCP R7, R4 ;  /* 0x0000000400077308 */ /* 0x0002a40000001000 */
[----:B-1----:R-:W-:Y:S01]  /*06a0*/  FMUL R4, R25, R26 ;  /* 0x0000001a19047220 */ /* 0x002fe20000400000 */
[----:B---3--:R-:W-:Y:S02]  /*06b0*/  FMUL R26, R27, R28 ;  /* 0x0000001c1b1a7220 */ /* 0x008fe40000400000 */
[----:B------:R-:W1:Y:S01]  /*06c0*/  LDC.64 R28, c[0x0][0x228] ;  /* 0x00008a00ff1c7b82 */ /* 0x000e620000000a00 */
[----:B------:R-:W-:Y:S01]  /*06d0*/  FSEL R24, R24, 1, P6 ;  /* 0x3f80000018187808 */ /* 0x000fe20003000000 */
[----:B------:R-:W-:-:S04]  /*06e0*/  FADD R11, -R23, R11 ;  /* 0x0000000b170b7221 */ /* 0x000fc80000000100 */
[----:B------:R-:W-:Y:S01]  /*06f0*/  @!P1 FMUL R24, R24, 16777216 ;  /* 0x4b80000018189820 */ /* 0x000fe20000400000 */
[----:B------:R-:W-:-:S03]  /*0700*/  FMUL R15, R26, R15 ;  /* 0x0000000f1a0f7220 */ /* 0x000fc60000400000 */
[----:B--2---:R-:W-:Y:S01]  /*0710*/  FMUL R7, R7, R24 ;  /* 0x0000001807077220 */ /* 0x004fe20000400000 */
[C---:B------:R-:W-:Y:S01]  /*0720*/  FMUL R21, R26.reuse, R21 ;  /* 0x000000151a157220 */ /* 0x040fe20000400000 */
[C---:B------:R-:W-:Y:S01]  /*0730*/  FMUL R22, R26.reuse, R22 ;  /* 0x000000161a167220 */ /* 0x040fe20000400000 */
[----:B------:R-:W-:Y:S01]  /*0740*/  FMUL R11, R26, R11 ;  /* 0x0000000b1a0b7220 */ /* 0x000fe20000400000 */
[C---:B------:R-:W-:Y:S01]  /*0750*/  FMUL R23, R7.reuse, R6 ;  /* 0x0000000607177220 */ /* 0x040fe20000400000 */
[C---:B------:R-:W-:Y:S01]  /*0760*/  FMUL R14, R7.reuse, R14 ;  /* 0x0000000e070e7220 */ /* 0x040fe20000400000 */
[C---:B------:R-:W-:Y:S01]  /*0770*/  FMUL R24, R7.reuse, R18 ;  /* 0x0000001207187220 */ /* 0x040fe20000400000 */
[----:B------:R-:W-:Y:S01]  /*0780*/  FMUL R10, R7, R10 ;  /* 0x0000000a070a7220 */ /* 0x000fe20000400000 */
[C---:B------:R-:W-:Y:S01]  /*0790*/  FMUL R25, R4.reuse, R5 ;  /* 0x0000000504197220 */ /* 0x040fe20000400000 */
[C---:B------:R-:W-:Y:S01]  /*07a0*/  FMUL R13, R4.reuse, R13 ;  /* 0x0000000d040d7220 */ /* 0x040fe20000400000 */
[C---:B------:R-:W-:Y:S01]  /*07b0*/  FMUL R26, R4.reuse, R17 ;  /* 0x00000011041a7220 */ /* 0x040fe20000400000 */
[----:B------:R-:W-:Y:S01]  /*07c0*/  FMUL R9, R4, R9 ;  /* 0x0000000904097220 */ /* 0x000fe20000400000 */
[----:B------:R-:W-:-:S02]  /*07d0*/  CS2R R4, SRZ ;  /* 0x0000000000047805 */ /* 0x000fc4000001ff00 */
[----:B------:R-:W-:Y:S01]  /*07e0*/  CS2R R6, SRZ ;  /* 0x0000000000067805 */ /* 0x000fe2000001ff00 */
[----:B-1----:R-:W-:-:S05]  /*07f0*/  IMAD.WIDE R28, R3, 0x4, R28 ;  /* 0x00000004031c7825 */ /* 0x002fca00078e021c */
[----:B------:R1:W2:Y:S02]  /*0800*/  @!P0 LDG.E.EL.128 R4, desc[UR6][R28.64] ;  /* 0x000000061c048981 */ /* 0x0002a4000c2e1d00 */
[----:B-1----:R-:W1:Y:S01]  /*0810*/  LDC.64 R28, c[0x0][0x230] ;  /* 0x00008c00ff1c7b82 */ /* 0x002e620000000a00 */
[C---:B------:R-:W-:Y:S01]  /*0820*/  FMUL R20, R19.reuse, R20 ;  /* 0x0000001413147220 */ /* 0x040fe20000400000 */
[C---:B------:R-:W-:Y:S01]  /*0830*/  FMUL R12, R19.reuse, R12 ;  /* 0x0000000c130c7220 */ /* 0x040fe20000400000 */
[C---:B------:R-:W-:Y:S01]  /*0840*/  FMUL R27, R19.reuse, R16 ;  /* 0x00000010131b7220 */ /* 0x040fe20000400000 */
[----:B------:R-:W-:Y:S01]  /*0850*/  FMUL R8, R19, R8 ;  /* 0x0000000813087220 */ /* 0x000fe20000400000 */
[----:B------:R-:W-:Y:S02]  /*0860*/  CS2R R16, SRZ ;  /* 0x0000000000107805 */ /* 0x000fe4000001ff00 */
[----:B------:R-:W-:Y:S01]  /*0870*/  CS2R R18, SRZ ;  /* 0x0000000000127805 */ /* 0x000fe2000001ff00 */
[----:B-1----:R-:W-:-:S05]  /*0880*/  IMAD.WIDE R28, R3, 0x4, R28 ;  /* 0x00000004031c7825 */ /* 0x002fca00078e021c */
[----:B------:R-:W2:Y:S01]  /*0890*/  @!P0 LDG.E.EL.128 R16, desc[UR6][R28.64] ;  /* 0x000000061c108981 */ /* 0x000ea2000c2e1d00 */
[----:B------:R-:W1:Y:S01]  /*08a0*/  S2R R3, SR_TID.X ;  /* 0x0000000000037919 */ /* 0x000e620000002100 */
[----:B------:R-:W3:Y:S01]  /*08b0*/  S2UR UR5, SR_CgaCtaId ;  /* 0x00000000000579c3 */ /* 0x000ee20000008800 */
[----:B------:R-:W-:Y:S02]  /*08c0*/  UMOV UR4, 0x400 ;  /* 0x0000040000047882 */ /* 0x000fe40000000000 */
[----:B---3--:R-:W-:Y:S01]  /*08d0*/  UPRMT UR4, UR5, 0x654, UR4 ;  /* 0x0000065405047896 */ /* 0x008fe20008000004 */
[----:B--2---:R-:W-:Y:S01]  /*08e0*/  FFMA R8, R8, R4, R16 ;  /* 0x0000000408087223 */ /* 0x004fe20000000010 */
[----:B------:R-:W-:Y:S01]  /*08f0*/  FFMA R10, R10, R6, R18 ;  /* 0x000000060a0a7223 */ /* 0x000fe20000000012 */
[----:B------:R-:W-:-:S03]  /*0900*/  FFMA R26, R26, R5, R17 ;  /* 0x000000051a1a7223 */ /* 0x000fc60000000011 */
[----:B------:R-:W-:Y:S02]  /*0910*/  FSETP.GT.AND P3, PT, R8, RZ, PT ;  /* 0x000000ff0800720b */ /* 0x000fe40003f64000 */
[----:B------:R-:W-:Y:S02]  /*0920*/  FSETP.GT.AND P1, PT, R10, RZ, PT ;  /* 0x000000ff0a00720b */ /* 0x000fe40003f24000 */
[----:B------:R-:W-:Y:S01]  /*0930*/  FSETP.GT.AND P0, PT, R26, RZ, PT ;  /* 0x000000ff1a00720b */ /* 0x000fe20003f04000 */
[----:B------:R-:W-:Y:S01]  /*0940*/  FFMA R9, R9, R5, R17 ;  /* 0x0000000509097223 */ /* 0x000fe20000000011 */
[----:B------:R-:W-:Y:S01]  /*0950*/  FFMA R27, R27, R4, R16 ;  /* 0x000000041b1b7223 */ /* 0x000fe20000000010 */
[----:B------:R-:W-:Y:S01]  /*0960*/  FFMA R24, R24, R6, R18 ;  /* 0x0000000618187223 */ /* 0x000fe20000000012 */
[----:B------:R-:W-:Y:S01]  /*0970*/  FFMA R22, R22, R7, R19 ;  /* 0x0000000716167223 */ /* 0x000fe20000000013 */
[----:B------:R-:W-:Y:S01]  /*0980*/  FFMA R13, R13, R5, R17 ;  /* 0x000000050d0d7223 */ /* 0x000fe20000000011 */
[----:B------:R-:W-:Y:S01]  /*0990*/  FFMA R12, R12, R4, R16 ;  /* 0x000000040c0c7223 */ /* 0x000fe20000000010 */
[-CC-:B------:R-:W-:Y:S01]  /*09a0*/  FFMA R14, R14, R6.reuse, R18.reuse ;  /* 0x000000060e0e7223 */ /* 0x180fe20000000012 */
[----:B------:R-:W-:Y:S01]  /*09b0*/  FSETP.GT.AND P2, PT, R9, RZ, PT ;  /* 0x000000ff0900720b */ /* 0x000fe20003f44000 */
[----:B------:R-:W-:Y:S01]  /*09c0*/  FFMA R18, R23, R6, R18 ;  /* 0x0000000617127223 */ /* 0x000fe20000000012 */
[----:B------:R-:W-:Y:S01]  /*09d0*/  FSETP.GT.AND P5, PT, R27, RZ, PT ;  /* 0x000000ff1b00720b */ /* 0x000fe20003fa4000 */
[----:B------:R-:W-:Y:S01]  /*09e0*/  FFMA R11, R11, R7, R19 ;  /* 0x000000070b0b7223 */ /* 0x000fe20000000013 */
[----:B-1----:R-:W-:Y:S01]  /*09f0*/  SHF.R.U32.HI R23, RZ, 0x5, R3 ;  /* 0x00000005ff177819 */ /* 0x002fe20000011603 */
[----:B------:R-:W-:Y:S01]  /*0a00*/  @!P3 FMUL R8, R8, 0.10000000149011611938 ;  /* 0x3dcccccd0808b820 */ /* 0x000fe20000400000 */
[----:B------:R-:W-:Y:S01]  /*0a10*/  SHF.L.U32 R6, R3, 0x7, RZ ;  /* 0x0000000703067819 */ /* 0x000fe200000006ff */
[----:B------:R-:W-:Y:S01]  /*0a20*/  @!P1 FMUL R10, R10, 0.10000000149011611938 ;  /* 0x3dcccccd0a0a9820 */ /* 0x000fe20000400000 */
[----:B------:R-:W-:Y:S01]  /*0a30*/  FSETP.GT.AND P4, PT, R24, RZ, PT ;  /* 0x000000ff1800720b */ /* 0x000fe20003f84000 */
[----:B------:R-:W-:Y:S01]  /*0a40*/  @!P0 FMUL R26, R26, 0.10000000149011611938 ;  /* 0x3dcccccd1a1a8820 */ /* 0x000fe20000400000 */
[----:B------:R-:W-:-:S02]  /*0a50*/  FSETP.GT.AND P3, PT, R22, RZ, PT ;  /* 0x000000ff1600720b */ /* 0x000fc40003f64000 */
[----:B------:R-:W-:Y:S02]  /*0a60*/  FSETP.GT.AND P1, PT, R13, RZ, PT ;  /* 0x000000ff0d00720b */ /* 0x000fe40003f24000 */
[----:B------:R-:W-:Y:S02]  /*0a70*/  FSETP.GT.AND P0, PT, R12, RZ, PT ;  /* 0x000000ff0c00720b */ /* 0x000fe40003f04000 */
[----:B------:R-:W-:Y:S02]  /*0a80*/  SGXT.U32 R23, R23, 0x3 ;  /* 0x000000031717781a */ /* 0x000fe40000000000 */
[----:B------:R-:W-:Y:S01]  /*0a90*/  LOP3.LUT R6, R6, 0xf80, RZ, 0xc0, !PT ;  /* 0x00000f8006067812 */ /* 0x000fe200078ec0ff */
[----:B------:R-:W-:Y:S01]  /*0aa0*/  FFMA R5, R25, R5, R17 ;  /* 0x0000000519057223 */ /* 0x000fe20000000011 */
[----:B------:R-:W-:Y:S01]  /*0ab0*/  FSETP.GT.AND P6, PT, R11, RZ, PT ;  /* 0x000000ff0b00720b */ /* 0x000fe20003fc4000 */
[----:B------:R-:W-:Y:S01]  /*0ac0*/  FFMA R4, R20, R4, R16 ;  /* 0x0000000414047223 */ /* 0x000fe20000000010 */
[-CC-:B------:R-:W-:Y:S01]  /*0ad0*/  FFMA R21, R21, R7.reuse, R19.reuse ;  /* 0x0000000715157223 */ /* 0x180fe20000000013 */
[----:B------:R-:W-:Y:S01]  /*0ae0*/  FFMA R17, R15, R7, R19 ;  /* 0x000000070f117223 */ /* 0x000fe20000000013 */
[----:B------:R-:W-:-:S02]  /*0af0*/  LOP3.LUT R7, R6, R23, RZ, 0xfc, !PT ;  /* 0x0000001706077212 */ /* 0x000fc400078efcff */
[C---:B------:R-:W-:Y:S02]  /*0b00*/  LEA.HI R16, R6.reuse, UR4, RZ, 0x1f ;  /* 0x0000000406107c11 */ /* 0x040fe4000f8ff8ff */
[C---:B------:R-:W-:Y:S02]  /*0b10*/  LOP3.LUT R15, R6.reuse, 0x20, RZ, 0xfc, !PT ;  /* 0x00000020060f7812 */ /* 0x040fe400078efcff */
[C---:B------:R-:W-:Y:S01]  /*0b20*/  LOP3.LUT R19, R6.reuse, 0x40, RZ, 0xfc, !PT ;  /* 0x0000004006137812 */ /* 0x040fe200078efcff */
[----:B------:R-:W-:Y:S01]  /*0b30*/  @!P2 FMUL R9, R9, 0.10000000149011611938 ;  /* 0x3dcccccd0909a820 */ /* 0x000fe20000400000 */
[----:B------:R-:W-:Y:S01]  /*0b40*/  LOP3.LUT R23, R6, 0x60, RZ, 0xfc, !PT ;  /* 0x0000006006177812 */ /* 0x000fe200078efcff */
[----:B------:R-:W-:Y:S01]  /*0b50*/  @!P5 FMUL R27, R27, 0.10000000149011611938 ;  /* 0x3dcccccd1b1bd820 */ /* 0x000fe20000400000 */
[----:B------:R-:W-:Y:S01]  /*0b60*/  LEA.HI R6, R15, UR4, RZ, 0x1f ;  /* 0x000000040f067c11 */ /* 0x000fe2000f8ff8ff */
[----:B------:R-:W-:Y:S01]  /*0b70*/  IMAD R15, R7, 0x4, R16 ;  /* 0x00000004070f7824 */ /* 0x000fe200078e0210 */
[----:B------:R-:W-:Y:S01]  /*0b80*/  LEA.HI R20, R19, UR4, RZ, 0x1f ;  /* 0x0000000413147c11 */ /* 0x000fe2000f8ff8ff */
[----:B------:R-:W-:Y:S01]  /*0b90*/  @!P4 FMUL R24, R24, 0.10000000149011611938 ;  /* 0x3dcccccd1818c820 */ /* 0x000fe20000400000 */
[----:B------:R-:W-:Y:S01]  /*0ba0*/  FSETP.GT.AND P2, PT, R14, RZ, PT ;  /* 0x000000ff0e00720b */ /* 0x000fe20003f44000 */
[----:B------:R-:W-:Y:S01]  /*0bb0*/  @!P3 FMUL R22, R22, 0.10000000149011611938 ;  /* 0x3dcccccd1616b820 */ /* 0x000fe20000400000 */
[----:B------:R-:W-:Y:S01]  /*0bc0*/  FSETP.GT.AND P5, PT, R21, RZ, PT ;  /* 0x000000ff1500720b */ /* 0x000fe20003fa4000 */
[----:B------:R-:W-:Y:S01]  /*0bd0*/  @!P1 FMUL R13, R13, 0.10000000149011611938 ;  /* 0x3dcccccd0d0d9820 */ /* 0x000fe20000400000 */
[----:B------:R-:W-:-:S02]  /*0be0*/  LEA.HI R16, R23, UR4, RZ, 0x1f ;  /* 0x0000000417107c11 */ /* 0x000fc4000f8ff8ff */
[----:B------:R-:W-:Y:S01]  /*0bf0*/  FSETP.GT.AND P4, PT, R4, RZ, PT ;  /* 0x000000ff0400720b */ /* 0x000fe20003f84000 */
[----:B------:R-:W-:Y:S01]  /*0c00*/  @!P0 FMUL R12, R12, 0.10000000149011611938 ;  /* 0x3dcccccd0c0c8820 */ /* 0x000fe20000400000 */
[----:B------:R-:W-:Y:S01]  /*0c10*/  FSETP.GT.AND P3, PT, R5, RZ, PT ;  /* 0x000000ff0500720b */ /* 0x000fe20003f64000 */
[C---:B------:R-:W-:Y:S01]  /*0c20*/  IMAD R19, R7.reuse, 0x4, R20 ;  /* 0x0000000407137824 */ /* 0x040fe200078e0214 */
[----:B------:R-:W-:Y:S02]  /*0c30*/  LEA R6, R7, R6, 0x2 ;  /* 0x0000000607067211 */ /* 0x000fe400078e10ff */
[----:B------:R-:W-:Y:S01]  /*0c40*/  FSETP.GT.AND P1, PT, R18, RZ, PT ;  /* 0x000000ff1200720b */ /* 0x000fe20003f24000 */
[----:B------:R-:W-:Y:S01]  /*0c50*/  @!P6 FMUL R11, R11, 0.10000000149011611938 ;  /* 0x3dcccccd0b0be820 */ /* 0x000fe20000400000 */
[----:B------:R-:W-:Y:S02]  /*0c60*/  FSETP.GT.AND P0, PT, R17, RZ, PT ;  /* 0x000000ff1100720b */ /* 0x000fe40003f04000 */
[----:B------:R-:W-:Y:S01]  /*0c70*/  LEA R20, R7, R16, 0x2 ;  /* 0x0000001007147211 */ /* 0x000fe200078e10ff */
[----:B------:R1:W-:Y:S04]  /*0c80*/  STS [R15], R8 ;  /* 0x000000080f007388 */ /* 0x0003e80000000800 */
[----:B------:R-:W-:Y:S01]  /*0c90*/  STS [R6+0x80], R9 ;  /* 0x0000800906007388 */ /* 0x000fe20000000800 */
[----:B------:R-:W-:-:S03]  /*0ca0*/  @!P2 FMUL R14, R14, 0.10000000149011611938 ;  /* 0x3dcccccd0e0ea820 */ /* 0x000fc60000400000 */
[----:B------:R-:W-:Y:S01]  /*0cb0*/  STS [R19+0x100], R10 ;  /* 0x0001000a13007388 */ /* 0x000fe20000000800 */
[----:B------:R-:W-:-:S03]  /*0cc0*/  @!P5 FMUL R21, R21, 0.10000000149011611938 ;  /* 0x3dcccccd1515d820 */ /* 0x000fc60000400000 */
[----:B------:R-:W-:Y:S01]  /*0cd0*/  STS [R20+0x180], R11 ;  /* 0x0001800b14007388 */ /* 0x000fe20000000800 */
[----:B------:R-:W-:-:S03]  /*0ce0*/  @!P4 FMUL R4, R4, 0.10000000149011611938 ;  /* 0x3dcccccd0404c820 */ /* 0x000fc60000400000 */
[----:B------:R-:W-:Y:S01]  /*0cf0*/  STS [R15+0x20], R27 ;  /* 0x0000201b0f007388 */ /* 0x000fe20000000800 */
[----:B------:R-:W-:-:S03]  /*0d00*/  @!P3 FMUL R5, R5, 0.10000000149011611938 ;  /* 0x3dcccccd0505b820 */ /* 0x000fc60000400000 */
[----:B------:R-:W-:Y:S01]  /*0d10*/  STS [R6+0xa0], R26 ;  /* 0x0000a01a06007388 */ /* 0x000fe20000000800 */
[----:B------:R-:W-:-:S03]  /*0d20*/  IMAD.SHL.U32 R16, R3, 0x4, RZ ;  /* 0x0000000403107824 */ /* 0x000fc600078e00ff */
[----:B------:R-:W-:Y:S01]  /*0d30*/  STS [R19+0x120], R24 ;  /* 0x0001201813007388 */ /* 0x000fe20000000800 */
[----:B------:R-:W-:-:S03]  /*0d40*/  @!P1 FMUL R18, R18, 0.10000000149011611938 ;  /* 0x3dcccccd12129820 */ /* 0x000fc60000400000 */
[----:B------:R-:W-:Y:S01]  /*0d50*/  STS [R20+0x1a0], R22 ;  /* 0x0001a01614007388 */ /* 0x000fe20000000800 */
[----:B------:R-:W-:-:S03]  /*0d60*/  @!P0 FMUL R17, R17, 0.10000000149011611938 ;  /* 0x3dcccccd11118820 */ /* 0x000fc60000400000 */
[----:B------:R-:W-:Y:S04]  /*0d70*/  STS [R15+0x40], R12 ;  /* 0x0000400c0f007388 */ /* 0x000fe80000000800 */
[----:B------:R-:W-:Y:S04]  /*0d80*/  STS [R6+0xc0], R13 ;  /* 0x0000c00d06007388 */ /* 0x000fe80000000800 */
[----:B------:R-:W-:Y:S01]  /*0d90*/  STS [R19+0x140], R14 ;  /* 0x0001400e13007388 */ /* 0x000fe20000000800 */
[----:B------:R-:W-:-:S03]  /*0da0*/  LOP3.LUT R16, R16, 0x3fc, RZ, 0xc0, !PT ;  /* 0x000003fc10107812 */ /* 0x000fc600078ec0ff */
[----:B------:R-:W-:Y:S04]  /*0db0*/  STS [R20+0x1c0], R21 ;  /* 0x0001c01514007388 */ /* 0x000fe80000000800 */
[----:B------:R-:W-:Y:S04]  /*0dc0*/  STS [R15+0x60], R4 ;  /* 0x000060040f007388 */ /* 0x000fe80000000800 */
[----:B------:R-:W-:Y:S04]  /*0dd0*/  STS [R6+0xe0], R5 ;  /* 0x0000e00506007388 */ /* 0x000fe80000000800 */
[----:B------:R2:W-:Y:S01]  /*0de0*/  STS [R19+0x160], R18 ;  /* 0x0001601213007388 */ /* 0x0005e20000000800 */
[----:B------:R-:W-:-:S03]  /*0df0*/  LOP3.LUT R7, R16, 0x400, RZ, 0xfc, !PT ;  /* 0x0000040010077812 */ /* 0x000fc600078efcff */
[----:B------:R3:W-:Y:S01]  /*0e00*/  STS [R20+0x1e0], R17 ;  /* 0x0001e01114007388 */ /* 0x0007e20000000800 */
[----:B-1----:R-:W-:Y:S02]  /*0e10*/  LOP3.LUT R8, R16, 0x800, RZ, 0xfc, !PT ;  /* 0x0000080010087812 */ /* 0x002fe400078efcff */
[----:B------:R-:W-:Y:S02]  /*0e20*/  SHF.L.U32 R3, R3, 0x1, RZ ;  /* 0x0000000103037819 */ /* 0x000fe400000006ff */
[----:B------:R-:W-:Y:S01]  /*0e30*/  SHF.R.U32.HI R7, RZ, 0x1, R7 ;  /* 0x00000001ff077819 */ /* 0x000fe20000011607 */
[----:B--2---:R-:W1:Y:S01]  /*0e40*/  LDC.64 R18, c[0x0][0x238] ;  /* 0x00008e00ff127b82 */ /* 0x004e620000000a00 */
[----:B------:R-:W-:Y:S02]  /*0e50*/  SHF.R.U32.HI R8, RZ, 0x1, R8 ;  /* 0x00000001ff087819 */ /* 0x000fe40000011608 */
[----:B------:R-:W-:Y:S02]  /*0e60*/  LOP3.LUT R3, R3, 0x1f0, RZ, 0xc0, !PT ;  /* 0x000001f003037812 */ /* 0x000fe400078ec0ff */
[----:B------:R-:W-:-:S02]  /*0e70*/  LOP3.LUT R7, R7, 0x3f0, RZ, 0xc0, !PT ;  /* 0x000003f007077812 */ /* 0x000fc400078ec0ff */
[----:B------:R-:W-:Y:S01]  /*0e80*/  LOP3.LUT R8, R8, 0x5f0, RZ, 0xc0, !PT ;  /* 0x000005f008087812 */ /* 0x000fe200078ec0ff */
[----:B------:R-:W-:Y:S01]  /*0e90*/  VIADD R3, R3, UR4 ;  /* 0x0000000403037c36 */ /* 0x000fe20008000000 */
[----:B------:R-:W-:-:S03]  /*0ea0*/  IADD3 R7, R7, UR4, RZ ;  /* 0x0000000407077c10 */ /* 0x000fc6000fffe0ff */
[----:B------:R-:W-:Y:S01]  /*0eb0*/  VIADD R9, R8, UR4 ;  /* 0x0000000408097c36 */ /* 0x000fe20008000000 */
[C---:B------:R-:W-:Y:S01]  /*0ec0*/  LEA R4, R16.reuse, R3, 0x2 ;  /* 0x0000000310047211 */ /* 0x040fe200078e10ff */
[C---:B------:R-:W-:Y:S01]  /*0ed0*/  IMAD R8, R16.reuse, 0x4, R7 ;  /* 0x0000000410087824 */ /* 0x040fe200078e0207 */
[----:B------:R-:W-:Y:S02]  /*0ee0*/  BAR.SYNC.DEFER_BLOCKING 0x0 ;  /* 0x0000000000007b1d */ /* 0x000fe40000010000 */
[----:B------:R-:W-:Y:S02]  /*0ef0*/  LEA R12, R16, R9, 0x2 ;  /* 0x00000009100c7211 */ /* 0x000fe400078e10ff */
[--C-:B------:R-:W-:Y:S02]  /*0f00*/  SHF.R.S32.HI R3, RZ, 0x1f, R0.reuse ;  /* 0x0000001fff037819 */ /* 0x100fe40000011400 */
[----:B------:R-:W-:Y:S02]  /*0f10*/  SHF.R.S32.HI R21, RZ, 0x1f, R0 ;  /* 0x0000001fff157819 */ /* 0x000fe40000011400 */
[----:B------:R-:W-:-:S02]  /*0f20*/  LEA.HI R3, R3, R0, RZ, 0x6 ;  /* 0x0000000003037211 */ /* 0x000fc400078f30ff */
[----:B------:R-:W-:-:S03]  /*0f30*/  LEA.HI R21, R21, R0, RZ, 0x6 ;  /* 0x0000000015157211 */ /* 0x000fc600078f30ff */
[----:B------:R-:W-:Y:S01]  /*0f40*/  IMAD.SHL.U32 R3, R3, 0x80, RZ ;  /* 0x0000008003037824 */ /* 0x000fe200078e00ff */
[----:B------:R-:W2:Y:S04]  /*0f50*/  LDS.128 R4, [R4] ;  /* 0x0000000004047984 */ /* 0x000ea80000000c00 */
[----:B------:R-:W4:Y:S04]  /*0f60*/  LDS.128 R8, [R8+0x1000] ;  /* 0x0010000008087984 */ /* 0x000f280000000c00 */
[----:B------:R-:W5:Y:S01]  /*0f70*/  LDS.128 R12, [R12+0x2000] ;  /* 0x002000000c0c7984 */ /* 0x000f620000000c00 */
[----:B---3--:R-:W-:-:S02]  /*0f80*/  LOP3.LUT R17, R21, 0xffffffc0, RZ, 0xc0, !PT ;  /* 0xffffffc015117812 */ /* 0x008fc400078ec0ff */
[----:B------:R-:W-:Y:S02]  /*0f90*/  LOP3.LUT R3, R3, 0xffffe000, RZ, 0xc0, !PT ;  /* 0xffffe00003037812 */ /* 0x000fe400078ec0ff */
[----:B------:R-:W-:Y:S02]  /*0fa0*/  ISETP.GE.AND P0, PT, R0, 0x100, PT ;  /* 0x000001000000780c */ /* 0x000fe40003f06270 */
[----:B------:R-:W-:Y:S02]  /*0fb0*/  IADD3 R17, R3, R0, -R17 ;  /* 0x0000000003117210 */ /* 0x000fe40007ffe811 */
[----:B------:R-:W-:Y:S02]  /*0fc0*/  LOP3.LUT R0, R16, 0xc00, RZ, 0xfc, !PT ;  /* 0x00000c0010007812 */ /* 0x000fe400078efcff */
[C---:B------:R-:W-:Y:S02]  /*0fd0*/  LOP3.LUT R22, R2.reuse, 0x20, RZ, 0xfc, !PT ;  /* 0x0000002002167812 */ /* 0x040fe400078efcff */
[----:B------:R-:W-:-:S02]  /*0fe0*/  LOP3.LUT R20, R2, 0x40, RZ, 0xfc, !PT ;  /* 0x0000004002147812 */ /* 0x000fc400078efcff */
[----:B------:R-:W-:Y:S02]  /*0ff0*/  SHF.R.U32.HI R3, RZ, 0x1, R0 ;  /* 0x00000001ff037819 */ /* 0x000fe40000011600 */
[C---:B------:R-:W-:Y:S02]  /*1000*/  LOP3.LUT R0, R2.reuse, 0x60, RZ, 0xfc, !PT ;  /* 0x0000006002007812 */ /* 0x040fe400078efcff */
[----:B------:R-:W-:Y:S02]  /*1010*/  ISETP.LT.AND P3, PT, R2, 0x80, !P0 ;  /* 0x000000800200780c */ /* 0x000fe40004761270 */
[----:B------:R-:W-:Y:S02]  /*1020*/  ISETP.LT.AND P2, PT, R22, 0x80, !P0 ;  /* 0x000000801600780c */ /* 0x000fe40004741270 */
[----:B------:R-:W-:Y:S02]  /*1030*/  ISETP.LT.AND P1, PT, R20, 0x80, !P0 ;  /* 0x000000801400780c */ /* 0x000fe40004721270 */
[----:B------:R-:W-:-:S02]  /*1040*/  LOP3.LUT R24, R3, 0x7f0, RZ, 0xc0, !PT ;  /* 0x000007f003187812 */ /* 0x000fc400078ec0ff */
[-C--:B------:R-:W-:Y:S02]  /*1050*/  LEA R3, R2, R17.reuse, 0x6 ;  /* 0x0000001102037211 */ /* 0x080fe400078e30ff */
[----:B------:R-:W-:Y:S01]  /*1060*/  ISETP.LT.AND P0, PT, R0, 0x80, !P0 ;  /* 0x000000800000780c */ /* 0x000fe20004701270 */
[----:B------:R-:W-:Y:S01]  /*1070*/  IMAD R21, R22, 0x40, R17 ;  /* 0x0000004016157824 */ /* 0x000fe200078e0211 */
[----:B------:R-:W-:Y:S01]  /*1080*/  LEA R23, R20, R17, 0x6 ;  /* 0x0000001114177211 */ /* 0x000fe200078e30ff */
[----:B-1----:R-:W-:-:S04]  /*1090*/  IMAD.WIDE R2, R3, 0x4, R18 ;  /* 0x0000000403027825 */ /* 0x002fc800078e0212 */
[--C-:B------:R-:W-:Y:S01]  /*10a0*/  IMAD.WIDE R20, R21, 0x4, R18.reuse ;  /* 0x0000000415147825 */ /* 0x100fe200078e0212 */
[----:B--2---:R1:W-:Y:S03]  /*10b0*/  @P3 STG.E.128 desc[UR6][R2.64], R4 ;  /* 0x0000000402003986 */ /* 0x0043e6000c101d06 */
[----:B------:R-:W-:Y:S01]  /*10c0*/  IMAD.WIDE R22, R23, 0x4, R18 ;  /* 0x0000000417167825 */ /* 0x000fe200078e0212 */
[----:B----4-:R1:W-:Y:S03]  /*10d0*/  @P2 STG.E.128 desc[UR6][R20.64], R8 ;  /* 0x0000000814002986 */ /* 0x0103e6000c101d06 */
[----:B------:R-:W-:Y:S01]  /*10e0*/  VIADD R25, R24, UR4 ;  /* 0x0000000418197c36 */ /* 0x000fe20008000000 */
[----:B-----5:R1:W-:Y:S04]  /*10f0*/  @P1 STG.E.128 desc[UR6][R22.64], R12 ;  /* 0x0000000c16001986 */ /* 0x0203e8000c101d06 */
[----:B------:R-:W-:Y:S01]  /*1100*/  LEA R25, R16, R25, 0x2 ;  /* 0x0000001910197211 */ /* 0x000fe200078e10ff */
[----:B------:R-:W-:Y:S06]  /*1110*/  @!P0 EXIT ;  /* 0x000000000000894d */ /* 0x000fec0003800000 */
[----:B------:R-:W0:Y:S01]  /*1120*/  LDS.128 R24, [R25+0x3000] ;  /* 0x0030000019187984 */ /* 0x000e220000000c00 */
[----:B------:R-:W-:-:S05]  /*1130*/  LEA R17, R0, R17, 0x6 ;  /* 0x0000001100117211 */ /* 0x000fca00078e30ff */
[----:B------:R-:W-:-:S05]  /*1140*/  IMAD.WIDE R18, R17, 0x4, R18 ;  /* 0x0000000411127825 */ /* 0x000fca00078e0212 */
[----:B0-----:R-:W-:Y:S01]  /*1150*/  STG.E.128 desc[UR6][R18.64], R24 ;  /* 0x0000001812007986 */ /* 0x001fe2000c101d06 */
[----:B------:R-:W-:Y:S05]  /*1160*/  EXIT ;  /* 0x000000000000794d */ /* 0x000fea0003800000 */
.L_x_0:
[----:B------:R-:W-:-:S00]  /*1170*/  BRA `(.L_x_0) ;  /* 0xfffffffc00fc7947 */ /* 0x000fc0000383ffff */
[----:B------:R-:W-:-:S00]  /*1180*/  NOP ;  /* 0x0000000000007918 */ /* 0x000fc00000000000 */
[----:B------:R-:W-:-:S00]  /*1190*/  NOP ;  /* 0x0000000000007918 */ /* 0x000fc00000000000 */
[----:B------:R-:W-:-:S00]  /*11a0*/  NOP ;  /* 0x0000000000007918 */ /* 0x000fc00000000000 */
[----:B------:R-:W-:-:S00]  /*11b0*/  NOP ;  /* 0x0000000000007918 */ /* 0x000fc00000000000 */
[----:B------:R-:W-:-:S00]  /*11c0*/  NOP ;  /* 0x0000000000007918 */ /* 0x000fc00000000000 */
[----:B------:R-:W-:-:S00]  /*11d0*/  NOP ;  /* 0x0000000000007918 */ /* 0x000fc00000000000 */
[----:B------:R-:W-:-:S00]  /*11e0*/  NOP ;  /* 0x0000000000007918 */ /* 0x000fc00000000000 */
[----:B------:R-:W-:-:S00]  /*11f0*/  NOP ;  /* 0x0000000000007918 */ /* 0x000fc00000000000 */
.L_x_1:


//--------------------- .nv.global.init           --------------------------
	.section	.nv.global.init,"aw",@progbits
.nv.global.init:
	.type		_$_str,@object
	.size		_$_str,(_$_str_$_2 - _$_str)
_$_str:
        /*0000*/ 	.byte	0x5f, 0x5f, 0x43, 0x55, 0x44, 0x41, 0x5f, 0x46, 0x54, 0x5a, 0x00
	.type		_$_str_$_2,@object
	.size		_$_str_$_2,(.L_1 - _$_str_$_2)
_$_str_$_2:
        /*000b*/ 	.byte	0x5f, 0x5f, 0x43, 0x55, 0x44, 0x41, 0x5f, 0x50, 0x52, 0x45, 0x43, 0x5f, 0x53, 0x51, 0x52, 0x54
        /*001b*/ 	.byte	0x00
.L_1:


//--------------------- .nv.shared.triton_poi_fused__native_batch_norm_legit_no_training_leaky_relu_18 --------------------------
	.section	.nv.shared.triton_poi_fused__native_batch_norm_legit_no_training_leaky_relu_18,"aw",@nobits
	.sectionflags	@""
	.align	16
	.zero		1024


//--------------------- .nv.constant0.triton_poi_fused__native_batch_norm_legit_no_training_leaky_relu_18 --------------------------
	.section	.nv.constant0.triton_poi_fused__native_batch_norm_legit_no_training_leaky_relu_18,"a",@progbits
	.sectionflags	@""
	.align	4
.nv.constant0.triton_poi_fused__native_batch_norm_legit_no_training_leaky_relu_18:
	.zero		584
